//
// Generated by NVIDIA NVVM Compiler
//
// Compiler Build ID: CL-36424714
// Cuda compilation tools, release 13.0, V13.0.88
// Based on NVVM 20.0.0
//

.version 9.0
.target sm_100
.address_size 64

	// .globl	_Z17word_count_kernelPcS_PiS0_

.visible .entry _Z17word_count_kernelPcS_PiS0_(
	.param .u64 .ptr .align 1 _Z17word_count_kernelPcS_PiS0__param_0,
	.param .u64 .ptr .align 1 _Z17word_count_kernelPcS_PiS0__param_1,
	.param .u64 .ptr .align 1 _Z17word_count_kernelPcS_PiS0__param_2,
	.param .u64 .ptr .align 1 _Z17word_count_kernelPcS_PiS0__param_3
)
{
	.local .align 4 .b8 	__local_depot0[100];
	.reg .b64 	%SP;
	.reg .b64 	%SPL;
	.reg .pred 	%p<10>;
	.reg .b16 	%rs<9>;
	.reg .b32 	%r<47>;
	.reg .b64 	%rd<40>;

	mov.u64 	%SPL, __local_depot0;
	ld.param.u64 	%rd18, [_Z17word_count_kernelPcS_PiS0__param_0];
	ld.param.u64 	%rd15, [_Z17word_count_kernelPcS_PiS0__param_1];
	ld.param.u64 	%rd19, [_Z17word_count_kernelPcS_PiS0__param_2];
	ld.param.u64 	%rd16, [_Z17word_count_kernelPcS_PiS0__param_3];
	cvta.to.global.u64 	%rd1, %rd18;
	cvta.to.global.u64 	%rd20, %rd19;
	add.u64 	%rd2, %SPL, 0;
	mov.u32 	%r19, %tid.x;
	mov.u32 	%r20, %ctaid.x;
	mov.u32 	%r21, %ntid.x;
	mad.lo.s32 	%r22, %r20, %r21, %r19;
	mul.wide.s32 	%rd22, %r22, 4;
	add.s64 	%rd23, %rd20, %rd22;
	ld.global.u32 	%r23, [%rd23];
	cvt.s64.s32 	%rd3, %r23;
	ld.global.u32 	%r1, [%rd23+4];
	not.b32 	%r24, %r23;
	add.s32 	%r2, %r1, %r24;
	setp.lt.s32 	%p1, %r2, 1;
	mov.b64 	%rd39, 0;
	@%p1 bra 	$L__BB0_8;
	cvt.u32.u64 	%r27, %rd3;
	sub.s32 	%r28, %r1, %r27;
	add.s32 	%r29, %r28, -2;
	and.b32  	%r3, %r2, 3;
	setp.lt.u32 	%p2, %r29, 3;
	mov.b32 	%r45, 0;
	@%p2 bra 	$L__BB0_4;
	and.b32  	%r45, %r2, 2147483644;
	neg.s32 	%r40, %r45;
	mov.b32 	%r41, 0;
	mov.u64 	%rd36, %rd2;
$L__BB0_3:
	cvt.s64.s32 	%rd24, %r41;
	add.s64 	%rd25, %rd3, %rd24;
	add.s64 	%rd26, %rd1, %rd25;
	ld.global.u8 	%r31, [%rd26+4];
	ld.global.u8 	%r32, [%rd26+3];
	prmt.b32 	%r33, %r32, %r31, 0x3340U;
	ld.global.u8 	%r34, [%rd26+2];
	ld.global.u8 	%r35, [%rd26+1];
	prmt.b32 	%r36, %r35, %r34, 0x3340U;
	prmt.b32 	%r37, %r36, %r33, 0x5410U;
	st.local.u32 	[%rd36], %r37;
	add.s32 	%r41, %r41, 4;
	add.s32 	%r40, %r40, 4;
	add.s64 	%rd36, %rd36, 4;
	setp.ne.s32 	%p3, %r40, 0;
	@%p3 bra 	$L__BB0_3;
$L__BB0_4:
	setp.eq.s32 	%p4, %r3, 0;
	@%p4 bra 	$L__BB0_7;
	cvt.u64.u32 	%rd27, %r45;
	add.s64 	%rd28, %rd3, %rd27;
	add.s64 	%rd29, %rd28, %rd1;
	add.s64 	%rd38, %rd29, 1;
	add.s64 	%rd37, %rd2, %rd27;
	neg.s32 	%r44, %r3;
	add.s32 	%r45, %r45, %r3;
$L__BB0_6:
	.pragma "nounroll";
	ld.global.u8 	%rs5, [%rd38];
	st.local.u8 	[%rd37], %rs5;
	add.s64 	%rd38, %rd38, 1;
	add.s64 	%rd37, %rd37, 1;
	add.s32 	%r44, %r44, 1;
	setp.ne.s32 	%p5, %r44, 0;
	@%p5 bra 	$L__BB0_6;
$L__BB0_7:
	cvt.u64.u32 	%rd39, %r45;
$L__BB0_8:
	add.s64 	%rd30, %rd2, %rd39;
	mov.b16 	%rs6, 0;
	st.local.u8 	[%rd30], %rs6;
	ld.local.u8 	%rs8, [%rd2];
	setp.eq.s16 	%p6, %rs8, 0;
	@%p6 bra 	$L__BB0_13;
	cvta.to.global.u64 	%rd14, %rd15;
	mov.b32 	%r46, 0;
$L__BB0_10:
	cvt.u64.u32 	%rd31, %r46;
	add.s64 	%rd32, %rd14, %rd31;
	ld.global.u8 	%rs3, [%rd32];
	setp.eq.s16 	%p7, %rs3, 0;
	@%p7 bra 	$L__BB0_13;
	setp.ne.s16 	%p8, %rs8, %rs3;
	@%p8 bra 	$L__BB0_14;
	add.s32 	%r46, %r46, 1;
	add.s64 	%rd34, %rd2, %rd31;
	ld.local.u8 	%rs8, [%rd34+1];
	setp.ne.s16 	%p9, %rs8, 0;
	@%p9 bra 	$L__BB0_10;
$L__BB0_13:
	cvta.to.global.u64 	%rd35, %rd16;
	atom.global.add.u32 	%r39, [%rd35], 1;
$L__BB0_14:
	ret;

}


// ===== COMPILED SASS (sm_100) =====

	.target	sm_100

	.elftype	@"ET_EXEC"


//--------------------- .note.nv.tkinfo           --------------------------
	.section	.note.nv.tkinfo,"",@"SHT_NOTE"
	.sectionflags	@"SHF_NOTE_NV_TKINFO"
	.tkinfo
        /*0018*/ 	.word	0x00000002
        /*0030*/ 	.string	""
        /*0030*/ 	.string	"ptxas"
        /*0030*/ 	.string	"Cuda compilation tools, release 13.0, V13.0.88"
        /*0030*/ 	.string	"Build cuda_13.0.r13.0/compiler.36424714_0"
        /*0030*/ 	.string	"-arch sm_100 -m 64 "



//--------------------- .note.nv.cuinfo           --------------------------
	.section	.note.nv.cuinfo,"",@"SHT_NOTE"
	.sectionflags	@"SHF_NOTE_NV_CUINFO"
        /*0018*/ 	.short	0x0002
        /*001a*/ 	.short	0x0064
        /*001c*/ 	.short	0x0082
	.zero		2


//--------------------- .nv.info                  --------------------------
	.section	.nv.info,"",@"SHT_CUDA_INFO"
	.align	4


	//----- nvinfo : EIATTR_REGCOUNT
	.align		4
        /*0000*/ 	.byte	0x04, 0x2f
        /*0002*/ 	.short	(.L_1 - .L_0)
	.align		4
.L_0:
        /*0004*/ 	.word	index@(_Z17word_count_kernelPcS_PiS0_)
        /*0008*/ 	.word	0x00000020


	//----- nvinfo : EIATTR_FRAME_SIZE
	.align		4
.L_1:
        /*000c*/ 	.byte	0x04, 0x11
        /*000e*/ 	.short	(.L_3 - .L_2)
	.align		4
.L_2:
        /*0010*/ 	.word	index@(_Z17word_count_kernelPcS_PiS0_)
        /*0014*/ 	.word	0x00000068


	//----- nvinfo : EIATTR_MIN_STACK_SIZE
	.align		4
.L_3:
        /*0018*/ 	.byte	0x04, 0x12
        /*001a*/ 	.short	(.L_5 - .L_4)
	.align		4
.L_4:
        /*001c*/ 	.word	index@(_Z17word_count_kernelPcS_PiS0_)
        /*0020*/ 	.word	0x00000068
.L_5:


//--------------------- .nv.compat                --------------------------
	.section	.nv.compat,"",@"SHT_CUDA_COMPAT_INFO"
	.align	4
        /*0000*/ 	.byte	0x02, 0x09, 0x00, 0x00, 0x02, 0x02, 0x01, 0x00, 0x02, 0x05, 0x05, 0x00, 0x03, 0x07, 0x01, 0x01
        /*0010*/ 	.byte	0x02, 0x03, 0x00, 0x00, 0x02, 0x06, 0x01, 0x00, 0x04, 0x0b, 0x08, 0x00, 0x09, 0x00, 0x00, 0x00
        /*0020*/ 	.byte	0x00, 0x00, 0x00, 0x00


//--------------------- .nv.info._Z17word_count_kernelPcS_PiS0_ --------------------------
	.section	.nv.info._Z17word_count_kernelPcS_PiS0_,"",@"SHT_CUDA_INFO"
	.sectionflags	@""
	.align	4


	//----- nvinfo : EIATTR_CUDA_API_VERSION
	.align		4
        /*0000*/ 	.byte	0x04, 0x37
        /*0002*/ 	.short	(.L_7 - .L_6)
.L_6:
        /*0004*/ 	.word	0x00000082


	//----- nvinfo : EIATTR_KPARAM_INFO
	.align		4
.L_7:
        /*0008*/ 	.byte	0x04, 0x17
        /*000a*/ 	.short	(.L_9 - .L_8)
.L_8:
        /*000c*/ 	.word	0x00000000
        /*0010*/ 	.short	0x0003
        /*0012*/ 	.short	0x0018
        /*0014*/ 	.byte	0x00, 0xf5, 0x21, 0x00


	//----- nvinfo : EIATTR_KPARAM_INFO
	.align		4
.L_9:
        /*0018*/ 	.byte	0x04, 0x17
        /*001a*/ 	.short	(.L_11 - .L_10)
.L_10:
        /*001c*/ 	.word	0x00000000
        /*0020*/ 	.short	0x0002
        /*0022*/ 	.short	0x0010
        /*0024*/ 	.byte	0x00, 0xf5, 0x21, 0x00


	//----- nvinfo : EIATTR_KPARAM_INFO
	.align		4
.L_11:
        /*0028*/ 	.byte	0x04, 0x17
        /*002a*/ 	.short	(.L_13 - .L_12)
.L_12:
        /*002c*/ 	.word	0x00000000
        /*0030*/ 	.short	0x0001
        /*0032*/ 	.short	0x0008
        /*0034*/ 	.byte	0x00, 0xf5, 0x21, 0x00


	//----- nvinfo : EIATTR_KPARAM_INFO
	.align		4
.L_13:
        /*0038*/ 	.byte	0x04, 0x17
        /*003a*/ 	.short	(.L_15 - .L_14)
.L_14:
        /*003c*/ 	.word	0x00000000
        /*0040*/ 	.short	0x0000
        /*0042*/ 	.short	0x0000
        /*0044*/ 	.byte	0x00, 0xf5, 0x21, 0x00


	//----- nvinfo : EIATTR_SPARSE_MMA_MASK
	.align		4
.L_15:
        /*0048*/ 	.byte	0x03, 0x50
        /*004a*/ 	.short	0x0000


	//----- nvinfo : EIATTR_MAXREG_COUNT
	.align		4
        /*004c*/ 	.byte	0x03, 0x1b
        /*004e*/ 	.short	0x00ff


	//----- nvinfo : EIATTR_MERCURY_ISA_VERSION
	.align		4
        /*0050*/ 	.byte	0x03, 0x5f
        /*0052*/ 	.short	0x0101


	//----- nvinfo : EIATTR_INT_WARP_WIDE_INSTR_OFFSETS
	.align		4
        /*0054*/ 	.byte	0x04, 0x31
        /*0056*/ 	.short	(.L_17 - .L_16)


	//   ....[0]....
.L_16:
        /*0058*/ 	.word	0x00000c20


	//----- nvinfo : EIATTR_VRC_CTA_INIT_COUNT
	.align		4
.L_17:
        /*005c*/ 	.byte	0x02, 0x4a
	.zero		1
	.zero		1


	//----- nvinfo : EIATTR_EXIT_INSTR_OFFSETS
	.align		4
        /*0060*/ 	.byte	0x04, 0x1c
        /*0062*/ 	.short	(.L_19 - .L_18)


	//   ....[0]....
.L_18:
        /*0064*/ 	.word	0x00000b90


	//   ....[1]....
        /*0068*/ 	.word	0x00000c70


	//----- nvinfo : EIATTR_CRS_STACK_SIZE
	.align		4
.L_19:
        /*006c*/ 	.byte	0x04, 0x1e
        /*006e*/ 	.short	(.L_21 - .L_20)
.L_20:
        /*0070*/ 	.word	0x00000000


	//----- nvinfo : EIATTR_CBANK_PARAM_SIZE
	.align		4
.L_21:
        /*0074*/ 	.byte	0x03, 0x19
        /*0076*/ 	.short	0x0020


	//----- nvinfo : EIATTR_PARAM_CBANK
	.align		4
        /*0078*/ 	.byte	0x04, 0x0a
        /*007a*/ 	.short	(.L_23 - .L_22)
	.align		4
.L_22:
        /*007c*/ 	.word	index@(.nv.constant0._Z17word_count_kernelPcS_PiS0_)
        /*0080*/ 	.short	0x0380
        /*0082*/ 	.short	0x0020


	//----- nvinfo : EIATTR_SW_WAR
	.align		4
.L_23:
        /*0084*/ 	.byte	0x04, 0x36
        /*0086*/ 	.short	(.L_25 - .L_24)
.L_24:
        /*0088*/ 	.word	0x00000008
.L_25:


//--------------------- .nv.callgraph             --------------------------
	.section	.nv.callgraph,"",@"SHT_CUDA_CALLGRAPH"
	.align	4
	.sectionentsize	8
	.align		4
        /*0000*/ 	.word	0x00000000
	.align		4
        /*0004*/ 	.word	0xffffffff
	.align		4
        /*0008*/ 	.word	0x00000000
	.align		4
        /*000c*/ 	.word	0xfffffffe
	.align		4
        /*0010*/ 	.word	0x00000000
	.align		4
        /*0014*/ 	.word	0xfffffffd
	.align		4
        /*0018*/ 	.word	0x00000000
	.align		4
        /*001c*/ 	.word	0xfffffffc


//--------------------- .text._Z17word_count_kernelPcS_PiS0_ --------------------------
	.section	.text._Z17word_count_kernelPcS_PiS0_,"ax",@progbits
	.align	128
        .global         _Z17word_count_kernelPcS_PiS0_
        .type           _Z17word_count_kernelPcS_PiS0_,@function
        .size           _Z17word_count_kernelPcS_PiS0_,(.L_x_17 - _Z17word_count_kernelPcS_PiS0_)
        .other          _Z17word_count_kernelPcS_PiS0_,@"STO_CUDA_ENTRY STV_DEFAULT"
_Z17word_count_kernelPcS_PiS0_:
.text._Z17word_count_kernelPcS_PiS0_:
[----:B------:R-:W0:Y:S01]  /*0000*/  LDC R1, c[0x0][0x37c] ;  /* 0x0000df00ff017b82 */ /* 0x000e220000000800 */
[----:B------:R-:W1:Y:S07]  /*0010*/  S2R R3, SR_TID.X ;  /* 0x0000000000037919 */ /* 0x000e6e0000002100 */
[----:B------:R-:W1:Y:S01]  /*0020*/  S2UR UR6, SR_CTAID.X ;  /* 0x00000000000679c3 */ /* 0x000e620000002500 */
[----:B------:R-:W2:Y:S01]  /*0030*/  LDCU.64 UR4, c[0x0][0x358] ;  /* 0x00006b00ff0477ac */ /* 0x000ea20008000a00 */
[----:B0-----:R-:W-:-:S06]  /*0040*/  VIADD R1, R1, 0xffffff98 ;  /* 0xffffff9801017836 */ /* 0x001fcc0000000000 */
[----:B------:R-:W1:Y:S01]  /*0050*/  LDC R0, c[0x0][0x360] ;  /* 0x0000d800ff007b82 */ /* 0x000e620000000800 */
[----:B------:R-:W0:Y:S07]  /*0060*/  LDCU.64 UR10, c[0x0][0x380] ;  /* 0x00007000ff0a77ac */ /* 0x000e2e0008000a00 */
[----:B------:R-:W3:Y:S01]  /*0070*/  LDC.64 R4, c[0x0][0x390] ;  /* 0x0000e400ff047b82 */ /* 0x000ee20000000a00 */
[----:B-1----:R-:W-:Y:S01]  /*0080*/  IMAD R3, R0, UR6, R3 ;  /* 0x0000000600037c24 */ /* 0x002fe2000f8e0203 */
[----:B------:R-:W1:Y:S03]  /*0090*/  LDCU.64 UR6, c[0x0][0x380] ;  /* 0x00007000ff0677ac */ /* 0x000e660008000a00 */
[----:B---3--:R-:W-:-:S05]  /*00a0*/  IMAD.WIDE R4, R3, 0x4, R4 ;  /* 0x0000000403047825 */ /* 0x008fca00078e0204 */
[----:B--2---:R-:W2:Y:S04]  /*00b0*/  LDG.E R3, desc[UR4][R4.64] ;  /* 0x0000000404037981 */ /* 0x004ea8000c1e1900 */
[----:B------:R-:W3:Y:S01]  /*00c0*/  LDG.E R2, desc[UR4][R4.64+0x4] ;  /* 0x0000040404027981 */ /* 0x000ee2000c1e1900 */
[----:B------:R-:W-:Y:S01]  /*00d0*/  BSSY.RECONVERGENT B2, `(.L_x_0) ;  /* 0x000009a000027945 */ /* 0x000fe20003800200 */
[----:B------:R-:W-:Y:S01]  /*00e0*/  IMAD.MOV.U32 R0, RZ, RZ, RZ ;  /* 0x000000ffff007224 */ /* 0x000fe200078e00ff */
[----:B--2---:R-:W-:-:S05]  /*00f0*/  LOP3.LUT R7, RZ, R3, RZ, 0x33, !PT ;  /* 0x00000003ff077212 */ /* 0x004fca00078e33ff */
[----:B---3--:R-:W-:-:S05]  /*0100*/  IMAD.IADD R7, R2, 0x1, R7 ;  /* 0x0000000102077824 */ /* 0x008fca00078e0207 */
[----:B------:R-:W-:-:S13]  /*0110*/  ISETP.GE.AND P0, PT, R7, 0x1, PT ;  /* 0x000000010700780c */ /* 0x000fda0003f06270 */
[----:B01----:R-:W-:Y:S05]  /*0120*/  @!P0 BRA `(.L_x_1) ;  /* 0x0000000800508947 */ /* 0x003fea0003800000 */
[--C-:B------:R-:W-:Y:S01]  /*0130*/  IADD3 R2, PT, PT, R2, -0x2, -R3.reuse ;  /* 0xfffffffe02027810 */ /* 0x100fe20007ffe803 */
[----:B------:R-:W-:Y:S01]  /*0140*/  BSSY.RECONVERGENT B1, `(.L_x_2) ;  /* 0x000007d000017945 */ /* 0x000fe20003800200 */
[----:B------:R-:W-:Y:S01]  /*0150*/  SHF.R.S32.HI R10, RZ, 0x1f, R3 ;  /* 0x0000001fff0a7819 */ /* 0x000fe20000011403 */
[----:B------:R-:W-:Y:S01]  /*0160*/  IMAD.MOV.U32 R0, RZ, RZ, RZ ;  /* 0x000000ffff007224 */ /* 0x000fe200078e00ff */
[----:B------:R-:W-:Y:S02]  /*0170*/  ISETP.GE.U32.AND P0, PT, R2, 0x3, PT ;  /* 0x000000030200780c */ /* 0x000fe40003f06070 */
[----:B------:R-:W-:-:S11]  /*0180*/  LOP3.LUT R11, R7, 0x3, RZ, 0xc0, !PT ;  /* 0x00000003070b7812 */ /* 0x000fd600078ec0ff */
[----:B------:R-:W-:Y:S05]  /*0190*/  @!P0 BRA `(.L_x_3) ;  /* 0x0000000400dc8947 */ /* 0x000fea0003800000 */
[----:B------:R-:W-:Y:S01]  /*01a0*/  LOP3.LUT R0, R7, 0x7ffffffc, RZ, 0xc0, !PT ;  /* 0x7ffffffc07007812 */ /* 0x000fe200078ec0ff */
[----:B------:R-:W-:Y:S01]  /*01b0*/  BSSY.RELIABLE B0, `(.L_x_4) ;  /* 0x0000065000007945 */ /* 0x000fe20003800100 */
[----:B------:R-:W-:Y:S02]  /*01c0*/  IMAD.MOV.U32 R12, RZ, RZ, RZ ;  /* 0x000000ffff0c7224 */ /* 0x000fe400078e00ff */
[----:B------:R-:W-:Y:S02]  /*01d0*/  IMAD.MOV.U32 R2, RZ, RZ, R1 ;  /* 0x000000ffff027224 */ /* 0x000fe400078e0001 */
[----:B------:R-:W-:-:S05]  /*01e0*/  IMAD.MOV R13, RZ, RZ, -R0 ;  /* 0x000000ffff0d7224 */ /* 0x000fca00078e0a00 */
[----:B------:R-:W-:-:S13]  /*01f0*/  ISETP.GE.AND P0, PT, R13, RZ, PT ;  /* 0x000000ff0d00720c */ /* 0x000fda0003f06270 */
[----:B------:R-:W-:Y:S05]  /*0200*/  @P0 BRA `(.L_x_5) ;  /* 0x00000004007c0947 */ /* 0x000fea0003800000 */
[----:B------:R-:W-:Y:S01]  /*0210*/  IMAD.MOV R4, RZ, RZ, -R13 ;  /* 0x000000ffff047224 */ /* 0x000fe200078e0a0d */
[----:B------:R-:W-:Y:S01]  /*0220*/  BSSY.RECONVERGENT B3, `(.L_x_6) ;  /* 0x0000039000037945 */ /* 0x000fe20003800200 */
[----:B------:R-:W-:-:S03]  /*0230*/  PLOP3.LUT P0, PT, PT, PT, PT, 0x80, 0x8 ;  /* 0x000000000008781c */ /* 0x000fc60003f0f070 */
[----:B------:R-:W-:-:S13]  /*0240*/  ISETP.GT.AND P1, PT, R4, 0xc, PT ;  /* 0x0000000c0400780c */ /* 0x000fda0003f24270 */
[----:B------:R-:W-:Y:S05]  /*0250*/  @!P1 BRA `(.L_x_7) ;  /* 0x0000000000d49947 */ /* 0x000fea0003800000 */
[----:B------:R-:W-:-:S13]  /*0260*/  PLOP3.LUT P0, PT, PT, PT, PT, 0x8, 0x80 ;  /* 0x000000000080781c */ /* 0x000fda0003f0e170 */
.L_x_8:
[--C-:B------:R-:W-:Y:S01]  /*0270*/  SHF.R.S32.HI R5, RZ, 0x1f, R12.reuse ;  /* 0x0000001fff057819 */ /* 0x100fe2000001140c */
[C---:B------:R-:W-:Y:S01]  /*0280*/  VIADD R6, R12.reuse, 0x4 ;  /* 0x000000040c067836 */ /* 0x040fe20000000000 */
[C---:B------:R-:W-:Y:S01]  /*0290*/  IADD3 R26, P1, P2, R3.reuse, UR6, R12 ;  /* 0x00000006031a7c10 */ /* 0x040fe2000fa3e00c */
[C---:B------:R-:W-:Y:S02]  /*02a0*/  VIADD R8, R12.reuse, 0x8 ;  /* 0x000000080c087836 */ /* 0x040fe40000000000 */
[----:B------:R-:W-:Y:S01]  /*02b0*/  VIADD R4, R12, 0xc ;  /* 0x0000000c0c047836 */ /* 0x000fe20000000000 */
[----:B------:R-:W-:Y:S02]  /*02c0*/  IADD3.X R27, PT, PT, R10, UR7, R5, P1, P2 ;  /* 0x000000070a1b7c10 */ /* 0x000fe40008fe4405 */
[--C-:B------:R-:W-:Y:S02]  /*02d0*/  SHF.R.S32.HI R5, RZ, 0x1f, R6.reuse ;  /* 0x0000001fff057819 */ /* 0x100fe40000011406 */
[----:B------:R-:W-:Y:S01]  /*02e0*/  IADD3 R6, P3, P4, R3, UR6, R6 ;  /* 0x0000000603067c10 */ /* 0x000fe2000fc7e006 */
[----:B------:R-:W2:Y:S01]  /*02f0*/  LDG.E.U8 R15, desc[UR4][R26.64+0x4] ;  /* 0x000004041a0f7981 */ /* 0x000ea2000c1e1100 */
[----:B------:R-:W-:-:S02]  /*0300*/  SHF.R.S32.HI R9, RZ, 0x1f, R8 ;  /* 0x0000001fff097819 */ /* 0x000fc40000011408 */
[C---:B------:R-:W-:Y:S01]  /*0310*/  IADD3.X R7, PT, PT, R10.reuse, UR7, R5, P3, P4 ;  /* 0x000000070a077c10 */ /* 0x040fe20009fe8405 */
[----:B------:R-:W2:Y:S01]  /*0320*/  LDG.E.U8 R16, desc[UR4][R26.64+0x3] ;  /* 0x000003041a107981 */ /* 0x000ea2000c1e1100 */
[----:B------:R-:W-:Y:S02]  /*0330*/  SHF.R.S32.HI R5, RZ, 0x1f, R4 ;  /* 0x0000001fff057819 */ /* 0x000fe40000011404 */
[C---:B------:R-:W-:Y:S01]  /*0340*/  IADD3 R8, P1, P2, R3.reuse, UR6, R8 ;  /* 0x0000000603087c10 */ /* 0x040fe2000fa3e008 */
[----:B------:R-:W3:Y:S01]  /*0350*/  LDG.E.U8 R14, desc[UR4][R26.64+0x2] ;  /* 0x000002041a0e7981 */ /* 0x000ee2000c1e1100 */
[----:B------:R-:W-:Y:S02]  /*0360*/  IADD3 R4, P3, P4, R3, UR6, R4 ;  /* 0x0000000603047c10 */ /* 0x000fe4000fc7e004 */
[C---:B------:R-:W-:Y:S01]  /*0370*/  IADD3.X R9, PT, PT, R10.reuse, UR7, R9, P1, P2 ;  /* 0x000000070a097c10 */ /* 0x040fe20008fe4409 */
[----:B------:R-:W3:Y:S01]  /*0380*/  LDG.E.U8 R21, desc[UR4][R26.64+0x1] ;  /* 0x000001041a157981 */ /* 0x000ee2000c1e1100 */
[----:B------:R-:W-:-:S03]  /*0390*/  IADD3.X R5, PT, PT, R10, UR7, R5, P3, P4 ;  /* 0x000000070a057c10 */ /* 0x000fc60009fe8405 */
[----:B------:R-:W4:Y:S04]  /*03a0*/  LDG.E.U8 R18, desc[UR4][R6.64+0x4] ;  /* 0x0000040406127981 */ /* 0x000f28000c1e1100 */
[----:B------:R-:W4:Y:S04]  /*03b0*/  LDG.E.U8 R19, desc[UR4][R6.64+0x3] ;  /* 0x0000030406137981 */ /* 0x000f28000c1e1100 */
[----:B------:R-:W5:Y:S04]  /*03c0*/  LDG.E.U8 R17, desc[UR4][R6.64+0x2] ;  /* 0x0000020406117981 */ /* 0x000f68000c1e1100 */
        /* <DEDUP_REMOVED lines=8> */
[----:B------:R-:W5:Y:S01]  /*0450*/  LDG.E.U8 R28, desc[UR4][R4.64+0x1] ;  /* 0x00000104041c7981 */ /* 0x000f62000c1e1100 */
[----:B------:R-:W-:-:S05]  /*0460*/  VIADD R13, R13, 0x10 ;  /* 0x000000100d0d7836 */ /* 0x000fca0000000000 */
[----:B------:R-:W-:Y:S01]  /*0470*/  ISETP.GE.AND P1, PT, R13, -0xc, PT ;  /* 0xfffffff40d00780c */ /* 0x000fe20003f26270 */
[----:B------:R-:W-:Y:S01]  /*0480*/  VIADD R12, R12, 0x10 ;  /* 0x000000100c0c7836 */ /* 0x000fe20000000000 */
[----:B--2---:R-:W-:Y:S02]  /*0490*/  PRMT R15, R16, 0x3340, R15 ;  /* 0x00003340100f7816 */ /* 0x004fe4000000000f */
[----:B---3--:R-:W-:-:S04]  /*04a0*/  PRMT R14, R21, 0x3340, R14 ;  /* 0x00003340150e7816 */ /* 0x008fc8000000000e */
[----:B------:R-:W-:Y:S02]  /*04b0*/  PRMT R15, R14, 0x5410, R15 ;  /* 0x000054100e0f7816 */ /* 0x000fe4000000000f */
[----:B----4-:R-:W-:Y:S02]  /*04c0*/  PRMT R18, R19, 0x3340, R18 ;  /* 0x0000334013127816 */ /* 0x010fe40000000012 */
[----:B-----5:R-:W-:-:S04]  /*04d0*/  PRMT R17, R24, 0x3340, R17 ;  /* 0x0000334018117816 */ /* 0x020fc80000000011 */
[----:B------:R-:W-:Y:S02]  /*04e0*/  PRMT R17, R17, 0x5410, R18 ;  /* 0x0000541011117816 */ /* 0x000fe40000000012 */
[----:B------:R-:W-:Y:S02]  /*04f0*/  PRMT R22, R23, 0x3340, R22 ;  /* 0x0000334017167816 */ /* 0x000fe40000000016 */
[----:B------:R-:W-:-:S04]  /*0500*/  PRMT R29, R29, 0x3340, R20 ;  /* 0x000033401d1d7816 */ /* 0x000fc80000000014 */
[----:B------:R-:W-:Y:S02]  /*0510*/  PRMT R29, R29, 0x5410, R22 ;  /* 0x000054101d1d7816 */ /* 0x000fe40000000016 */
[----:B------:R-:W-:Y:S02]  /*0520*/  PRMT R26, R27, 0x3340, R26 ;  /* 0x000033401b1a7816 */ /* 0x000fe4000000001a */
[----:B------:R-:W-:-:S04]  /*0530*/  PRMT R25, R28, 0x3340, R25 ;  /* 0x000033401c197816 */ /* 0x000fc80000000019 */
[----:B------:R-:W-:Y:S01]  /*0540*/  PRMT R25, R25, 0x5410, R26 ;  /* 0x0000541019197816 */ /* 0x000fe2000000001a */
[----:B------:R-:W-:Y:S04]  /*0550*/  STL [R2], R15 ;  /* 0x0000000f02007387 */ /* 0x000fe80000100800 */
[----:B------:R-:W-:Y:S04]  /*0560*/  STL [R2+0x4], R17 ;  /* 0x0000041102007387 */ /* 0x000fe80000100800 */
[----:B------:R-:W-:Y:S04]  /*0570*/  STL [R2+0x8], R29 ;  /* 0x0000081d02007387 */ /* 0x000fe80000100800 */
[----:B------:R0:W-:Y:S02]  /*0580*/  STL [R2+0xc], R25 ;  /* 0x00000c1902007387 */ /* 0x0001e40000100800 */
[----:B0-----:R-:W-:Y:S01]  /*0590*/  VIADD R2, R2, 0x10 ;  /* 0x0000001002027836 */ /* 0x001fe20000000000 */
[----:B------:R-:W-:Y:S06]  /*05a0*/  @!P1 BRA `(.L_x_8) ;  /* 0xfffffffc00309947 */ /* 0x000fec000383ffff */
.L_x_7:
[----:B------:R-:W-:Y:S05]  /*05b0*/  BSYNC.RECONVERGENT B3 ;  /* 0x0000000000037941 */ /* 0x000fea0003800200 */
.L_x_6:
[----:B------:R-:W-:Y:S01]  /*05c0*/  IMAD.MOV R4, RZ, RZ, -R13 ;  /* 0x000000ffff047224 */ /* 0x000fe200078e0a0d */
[----:B------:R-:W-:Y:S04]  /*05d0*/  BSSY.RECONVERGENT B3, `(.L_x_9) ;  /* 0x000001f000037945 */ /* 0x000fe80003800200 */
[----:B------:R-:W-:-:S13]  /*05e0*/  ISETP.GT.AND P1, PT, R4, 0x4, PT ;  /* 0x000000040400780c */ /* 0x000fda0003f24270 */
[----:B------:R-:W-:Y:S05]  /*05f0*/  @!P1 BRA `(.L_x_10) ;  /* 0x0000000000709947 */ /* 0x000fea0003800000 */
[----:B------:R-:W0:Y:S01]  /*0600*/  LDCU.64 UR8, c[0x0][0x380] ;  /* 0x00007000ff0877ac */ /* 0x000e220008000a00 */
[----:B------:R-:W-:Y:S01]  /*0610*/  VIADD R4, R12, 0x4 ;  /* 0x000000040c047836 */ /* 0x000fe20000000000 */
[----:B------:R-:W-:-:S04]  /*0620*/  SHF.R.S32.HI R5, RZ, 0x1f, R12 ;  /* 0x0000001fff057819 */ /* 0x000fc8000001140c */
[----:B------:R-:W-:Y:S02]  /*0630*/  SHF.R.S32.HI R9, RZ, 0x1f, R4 ;  /* 0x0000001fff097819 */ /* 0x000fe40000011404 */
[C---:B0-----:R-:W-:Y:S02]  /*0640*/  IADD3 R6, P0, P1, R3.reuse, UR8, R12 ;  /* 0x0000000803067c10 */ /* 0x041fe4000f91e00c */
[----:B------:R-:W-:Y:S02]  /*0650*/  IADD3 R4, P2, P3, R3, UR8, R4 ;  /* 0x0000000803047c10 */ /* 0x000fe4000fb5e004 */
[C---:B------:R-:W-:Y:S02]  /*0660*/  IADD3.X R7, PT, PT, R10.reuse, UR9, R5, P0, P1 ;  /* 0x000000090a077c10 */ /* 0x040fe400087e2405 */
[----:B------:R-:W-:-:S03]  /*0670*/  IADD3.X R5, PT, PT, R10, UR9, R9, P2, P3 ;  /* 0x000000090a057c10 */ /* 0x000fc600097e6409 */
[----:B------:R-:W2:Y:S04]  /*0680*/  LDG.E.U8 R8, desc[UR4][R6.64+0x4] ;  /* 0x0000040406087981 */ /* 0x000ea8000c1e1100 */
[----:B------:R-:W2:Y:S04]  /*0690*/  LDG.E.U8 R9, desc[UR4][R6.64+0x3] ;  /* 0x0000030406097981 */ /* 0x000ea8000c1e1100 */
[----:B------:R-:W3:Y:S04]  /*06a0*/  LDG.E.U8 R14, desc[UR4][R6.64+0x2] ;  /* 0x00000204060e7981 */ /* 0x000ee8000c1e1100 */
[----:B------:R-:W3:Y:S04]  /*06b0*/  LDG.E.U8 R15, desc[UR4][R6.64+0x1] ;  /* 0x00000104060f7981 */ /* 0x000ee8000c1e1100 */
[----:B------:R-:W4:Y:S04]  /*06c0*/  LDG.E.U8 R16, desc[UR4][R4.64+0x4] ;  /* 0x0000040404107981 */ /* 0x000f28000c1e1100 */
[----:B------:R-:W4:Y:S04]  /*06d0*/  LDG.E.U8 R17, desc[UR4][R4.64+0x3] ;  /* 0x0000030404117981 */ /* 0x000f28000c1e1100 */
[----:B------:R-:W5:Y:S04]  /*06e0*/  LDG.E.U8 R18, desc[UR4][R4.64+0x2] ;  /* 0x0000020404127981 */ /* 0x000f68000c1e1100 */
[----:B------:R-:W5:Y:S01]  /*06f0*/  LDG.E.U8 R19, desc[UR4][R4.64+0x1] ;  /* 0x0000010404137981 */ /* 0x000f62000c1e1100 */
[----:B------:R-:W-:Y:S01]  /*0700*/  PLOP3.LUT P0, PT, PT, PT, PT, 0x8, 0x80 ;  /* 0x000000000080781c */ /* 0x000fe20003f0e170 */
[----:B------:R-:W-:-:S02]  /*0710*/  VIADD R13, R13, 0x8 ;  /* 0x000000080d0d7836 */ /* 0x000fc40000000000 */
[----:B------:R-:W-:Y:S01]  /*0720*/  VIADD R12, R12, 0x8 ;  /* 0x000000080c0c7836 */ /* 0x000fe20000000000 */
[----:B--2---:R-:W-:Y:S02]  /*0730*/  PRMT R8, R9, 0x3340, R8 ;  /* 0x0000334009087816 */ /* 0x004fe40000000008 */
[----:B---3--:R-:W-:-:S04]  /*0740*/  PRMT R15, R15, 0x3340, R14 ;  /* 0x000033400f0f7816 */ /* 0x008fc8000000000e */
[----:B------:R-:W-:Y:S02]  /*0750*/  PRMT R15, R15, 0x5410, R8 ;  /* 0x000054100f0f7816 */ /* 0x000fe40000000008 */
[----:B----4-:R-:W-:-:S03]  /*0760*/  PRMT R16, R17, 0x3340, R16 ;  /* 0x0000334011107816 */ /* 0x010fc60000000010 */
[----:B------:R-:W-:Y:S01]  /*0770*/  STL [R2], R15 ;  /* 0x0000000f02007387 */ /* 0x000fe20000100800 */
[----:B-----5:R-:W-:-:S04]  /*0780*/  PRMT R19, R19, 0x3340, R18 ;  /* 0x0000334013137816 */ /* 0x020fc80000000012 */
[----:B------:R-:W-:-:S05]  /*0790*/  PRMT R19, R19, 0x5410, R16 ;  /* 0x0000541013137816 */ /* 0x000fca0000000010 */
[----:B------:R0:W-:Y:S02]  /*07a0*/  STL [R2+0x4], R19 ;  /* 0x0000041302007387 */ /* 0x0001e40000100800 */
[----:B0-----:R-:W-:-:S07]  /*07b0*/  VIADD R2, R2, 0x8 ;  /* 0x0000000802027836 */ /* 0x001fce0000000000 */
.L_x_10:
[----:B------:R-:W-:Y:S05]  /*07c0*/  BSYNC.RECONVERGENT B3 ;  /* 0x0000000000037941 */ /* 0x000fea0003800200 */
.L_x_9:
[----:B------:R-:W-:-:S13]  /*07d0*/  ISETP.NE.OR P0, PT, R13, RZ, P0 ;  /* 0x000000ff0d00720c */ /* 0x000fda0000705670 */
[----:B------:R-:W-:Y:S05]  /*07e0*/  @!P0 BREAK.RELIABLE B0 ;  /* 0x0000000000008942 */ /* 0x000fea0003800100 */
[----:B------:R-:W-:Y:S05]  /*07f0*/  @!P0 BRA `(.L_x_3) ;  /* 0x0000000000448947 */ /* 0x000fea0003800000 */
.L_x_5:
[----:B------:R-:W-:Y:S05]  /*0800*/  BSYNC.RELIABLE B0 ;  /* 0x0000000000007941 */ /* 0x000fea0003800100 */
.L_x_4:
[--C-:B------:R-:W-:Y:S02]  /*0810*/  SHF.R.S32.HI R5, RZ, 0x1f, R12.reuse ;  /* 0x0000001fff057819 */ /* 0x100fe4000001140c */
[----:B------:R-:W-:-:S04]  /*0820*/  IADD3 R4, P0, P1, R3, UR10, R12 ;  /* 0x0000000a03047c10 */ /* 0x000fc8000f91e00c */
[----:B------:R-:W-:-:S05]  /*0830*/  IADD3.X R5, PT, PT, R10, UR11, R5, P0, P1 ;  /* 0x0000000b0a057c10 */ /* 0x000fca00087e2405 */
[----:B------:R-:W2:Y:S04]  /*0840*/  LDG.E.U8 R6, desc[UR4][R4.64+0x4] ;  /* 0x0000040404067981 */ /* 0x000ea8000c1e1100 */
[----:B------:R-:W2:Y:S04]  /*0850*/  LDG.E.U8 R7, desc[UR4][R4.64+0x3] ;  /* 0x0000030404077981 */ /* 0x000ea8000c1e1100 */
[----:B------:R-:W3:Y:S04]  /*0860*/  LDG.E.U8 R8, desc[UR4][R4.64+0x2] ;  /* 0x0000020404087981 */ /* 0x000ee8000c1e1100 */
[----:B------:R-:W3:Y:S01]  /*0870*/  LDG.E.U8 R9, desc[UR4][R4.64+0x1] ;  /* 0x0000010404097981 */ /* 0x000ee2000c1e1100 */
[----:B------:R-:W-:-:S02]  /*0880*/  VIADD R13, R13, 0x4 ;  /* 0x000000040d0d7836 */ /* 0x000fc40000000000 */
[----:B------:R-:W-:-:S03]  /*0890*/  VIADD R12, R12, 0x4 ;  /* 0x000000040c0c7836 */ /* 0x000fc60000000000 */
[----:B------:R-:W-:Y:S02]  /*08a0*/  ISETP.NE.AND P0, PT, R13, RZ, PT ;  /* 0x000000ff0d00720c */ /* 0x000fe40003f05270 */
[----:B--2---:R-:W-:Y:S02]  /*08b0*/  PRMT R6, R7, 0x3340, R6 ;  /* 0x0000334007067816 */ /* 0x004fe40000000006 */
[----:B---3--:R-:W-:-:S04]  /*08c0*/  PRMT R9, R9, 0x3340, R8 ;  /* 0x0000334009097816 */ /* 0x008fc80000000008 */
[----:B------:R-:W-:-:S05]  /*08d0*/  PRMT R9, R9, 0x5410, R6 ;  /* 0x0000541009097816 */ /* 0x000fca0000000006 */
[----:B------:R0:W-:Y:S02]  /*08e0*/  STL [R2], R9 ;  /* 0x0000000902007387 */ /* 0x0001e40000100800 */
[----:B0-----:R-:W-:Y:S01]  /*08f0*/  VIADD R2, R2, 0x4 ;  /* 0x0000000402027836 */ /* 0x001fe20000000000 */
[----:B------:R-:W-:Y:S06]  /*0900*/  @P0 BRA `(.L_x_4) ;  /* 0xfffffffc00c00947 */ /* 0x000fec000383ffff */
.L_x_3:
[----:B------:R-:W-:Y:S05]  /*0910*/  BSYNC.RECONVERGENT B1 ;  /* 0x0000000000017941 */ /* 0x000fea0003800200 */
.L_x_2:
[----:B------:R-:W-:Y:S01]  /*0920*/  ISETP.NE.AND P0, PT, R11, RZ, PT ;  /* 0x000000ff0b00720c */ /* 0x000fe20003f05270 */
[----:B------:R-:W-:-:S12]  /*0930*/  BSSY.RECONVERGENT B0, `(.L_x_1) ;  /* 0x0000013000007945 */ /* 0x000fd80003800200 */
[----:B------:R-:W-:Y:S05]  /*0940*/  @!P0 BRA `(.L_x_11) ;  /* 0x0000000000448947 */ /* 0x000fea0003800000 */
[----:B------:R-:W0:Y:S01]  /*0950*/  LDCU.64 UR8, c[0x0][0x380] ;  /* 0x00007000ff0877ac */ /* 0x000e220008000a00 */
[--C-:B------:R-:W-:Y:S01]  /*0960*/  IMAD.IADD R5, R1, 0x1, R0.reuse ;  /* 0x0000000101057824 */ /* 0x100fe200078e0200 */
[--C-:B0-----:R-:W-:Y:S01]  /*0970*/  IADD3 R3, P0, P1, R3, UR8, R0.reuse ;  /* 0x0000000803037c10 */ /* 0x101fe2000f91e000 */
[----:B------:R-:W-:Y:S02]  /*0980*/  IMAD.IADD R0, R11, 0x1, R0 ;  /* 0x000000010b007824 */ /* 0x000fe400078e0200 */
[----:B------:R-:W-:Y:S01]  /*0990*/  IMAD.MOV R11, RZ, RZ, -R11 ;  /* 0x000000ffff0b7224 */ /* 0x000fe200078e0a0b */
[----:B------:R-:W-:Y:S02]  /*09a0*/  IADD3 R4, P2, PT, R3, 0x1, RZ ;  /* 0x0000000103047810 */ /* 0x000fe40007f5e0ff */
[----:B------:R-:W-:-:S05]  /*09b0*/  IADD3.X R3, PT, PT, R10, UR9, RZ, P0, P1 ;  /* 0x000000090a037c10 */ /* 0x000fca00087e24ff */
[----:B------:R-:W-:-:S07]  /*09c0*/  IMAD.X R3, RZ, RZ, R3, P2 ;  /* 0x000000ffff037224 */ /* 0x000fce00010e0603 */
.L_x_12:
[----:B------:R-:W-:-:S06]  /*09d0*/  IMAD.MOV.U32 R2, RZ, RZ, R4 ;  /* 0x000000ffff027224 */ /* 0x000fcc00078e0004 */
[----:B------:R0:W2:Y:S01]  /*09e0*/  LDG.E.U8 R2, desc[UR4][R2.64] ;  /* 0x0000000402027981 */ /* 0x0000a2000c1e1100 */
[----:B------:R-:W-:Y:S01]  /*09f0*/  VIADD R11, R11, 0x1 ;  /* 0x000000010b0b7836 */ /* 0x000fe20000000000 */
[----:B------:R-:W-:-:S04]  /*0a00*/  IADD3 R4, P1, PT, R4, 0x1, RZ ;  /* 0x0000000104047810 */ /* 0x000fc80007f3e0ff */
[----:B------:R-:W-:Y:S01]  /*0a10*/  ISETP.NE.AND P0, PT, R11, RZ, PT ;  /* 0x000000ff0b00720c */ /* 0x000fe20003f05270 */
[----:B0-----:R-:W-:Y:S01]  /*0a20*/  IMAD.X R3, RZ, RZ, R3, P1 ;  /* 0x000000ffff037224 */ /* 0x001fe200008e0603 */
[----:B--2---:R0:W-:Y:S02]  /*0a30*/  STL.U8 [R5], R2 ;  /* 0x0000000205007387 */ /* 0x0041e40000100000 */
[----:B0-----:R-:W-:-:S09]  /*0a40*/  VIADD R5, R5, 0x1 ;  /* 0x0000000105057836 */ /* 0x001fd20000000000 */
[----:B------:R-:W-:Y:S05]  /*0a50*/  @P0 BRA `(.L_x_12) ;  /* 0xfffffffc00dc0947 */ /* 0x000fea000383ffff */
.L_x_11:
[----:B------:R-:W-:Y:S05]  /*0a60*/  BSYNC.RECONVERGENT B0 ;  /* 0x0000000000007941 */ /* 0x000fea0003800200 */
.L_x_1:
[----:B------:R-:W-:Y:S05]  /*0a70*/  BSYNC.RECONVERGENT B2 ;  /* 0x0000000000027941 */ /* 0x000fea0003800200 */
.L_x_0:
[----:B------:R-:W-:Y:S05]  /*0a80*/  WARPSYNC.ALL ;  /* 0x0000000000007948 */ /* 0x000fea0003800000 */
[----:B------:R-:W-:Y:S01]  /*0a90*/  IMAD.IADD R2, R1, 0x1, R0 ;  /* 0x0000000101027824 */ /* 0x000fe200078e0200 */
[----:B------:R-:W0:Y:S04]  /*0aa0*/  LDCU.64 UR8, c[0x0][0x388] ;  /* 0x00007100ff0877ac */ /* 0x000e280008000a00 */
[----:B------:R1:W-:Y:S04]  /*0ab0*/  STL.U8 [R2], RZ ;  /* 0x000000ff02007387 */ /* 0x0003e80000100000 */
[----:B------:R-:W2:Y:S01]  /*0ac0*/  LDL.U8 R0, [R1] ;  /* 0x0000000001007983 */ /* 0x000ea20000100000 */
[----:B------:R-:W-:Y:S01]  /*0ad0*/  BSSY.RECONVERGENT B0, `(.L_x_13) ;  /* 0x0000012000007945 */ /* 0x000fe20003800200 */
[----:B--2---:R-:W-:-:S13]  /*0ae0*/  ISETP.NE.AND P0, PT, R0, RZ, PT ;  /* 0x000000ff0000720c */ /* 0x004fda0003f05270 */
[----:B01----:R-:W-:Y:S05]  /*0af0*/  @!P0 BRA `(.L_x_14) ;  /* 0x00000000003c8947 */ /* 0x003fea0003800000 */
[----:B------:R-:W-:Y:S01]  /*0b00*/  PRMT R4, R0, 0x7610, R4 ;  /* 0x0000761000047816 */ /* 0x000fe20000000004 */
[----:B------:R-:W-:-:S07]  /*0b10*/  IMAD.MOV.U32 R0, RZ, RZ, RZ ;  /* 0x000000ffff007224 */ /* 0x000fce00078e00ff */
.L_x_15:
[----:B------:R-:W-:-:S05]  /*0b20*/  IADD3 R2, P0, PT, R0, UR8, RZ ;  /* 0x0000000800027c10 */ /* 0x000fca000ff1e0ff */
[----:B------:R-:W-:-:S06]  /*0b30*/  IMAD.X R3, RZ, RZ, UR9, P0 ;  /* 0x00000009ff037e24 */ /* 0x000fcc00080e06ff */
[----:B------:R-:W2:Y:S02]  /*0b40*/  LDG.E.U8 R3, desc[UR4][R2.64] ;  /* 0x0000000402037981 */ /* 0x000ea4000c1e1100 */
[----:B--2---:R-:W-:-:S13]  /*0b50*/  ISETP.NE.AND P0, PT, R3, RZ, PT ;  /* 0x000000ff0300720c */ /* 0x004fda0003f05270 */
[----:B------:R-:W-:Y:S05]  /*0b60*/  @!P0 BRA `(.L_x_14) ;  /* 0x0000000000208947 */ /* 0x000fea0003800000 */
[----:B------:R-:W-:-:S04]  /*0b70*/  PRMT R2, R4, 0x9910, RZ ;  /* 0x0000991004027816 */ /* 0x000fc800000000ff */
[----:B------:R-:W-:-:S13]  /*0b80*/  ISETP.NE.AND P0, PT, R2, R3, PT ;  /* 0x000000030200720c */ /* 0x000fda0003f05270 */
[----:B------:R-:W-:Y:S05]  /*0b90*/  @P0 EXIT ;  /* 0x000000000000094d */ /* 0x000fea0003800000 */
[----:B------:R-:W-:-:S06]  /*0ba0*/  IMAD.IADD R4, R1, 0x1, R0 ;  /* 0x0000000101047824 */ /* 0x000fcc00078e0200 */
[----:B------:R-:W2:Y:S01]  /*0bb0*/  LDL.U8 R4, [R4+0x1] ;  /* 0x0000010004047983 */ /* 0x000ea20000100000 */
[----:B------:R-:W-:Y:S01]  /*0bc0*/  VIADD R0, R0, 0x1 ;  /* 0x0000000100007836 */ /* 0x000fe20000000000 */
[----:B--2---:R-:W-:-:S13]  /*0bd0*/  ISETP.NE.AND P0, PT, R4, RZ, PT ;  /* 0x000000ff0400720c */ /* 0x004fda0003f05270 */
[----:B------:R-:W-:Y:S05]  /*0be0*/  @P0 BRA `(.L_x_15) ;  /* 0xfffffffc00cc0947 */ /* 0x000fea000383ffff */
.L_x_14:
[----:B------:R-:W-:Y:S05]  /*0bf0*/  BSYNC.RECONVERGENT B0 ;  /* 0x0000000000007941 */ /* 0x000fea0003800200 */
.L_x_13:
[----:B------:R-:W0:Y:S01]  /*0c00*/  S2R R0, SR_LANEID ;  /* 0x0000000000007919 */ /* 0x000e220000000000 */
[----:B------:R-:W1:Y:S01]  /*0c10*/  LDC.64 R2, c[0x0][0x398] ;  /* 0x0000e600ff027b82 */ /* 0x000e620000000a00 */
[----:B------:R-:W-:Y:S02]  /*0c20*/  VOTEU.ANY UR6, UPT, PT ;  /* 0x0000000000067886 */ /* 0x000fe400038e0100 */
[----:B------:R-:W-:Y:S02]  /*0c30*/  UFLO.U32 UR7, UR6 ;  /* 0x00000006000772bd */ /* 0x000fe400080e0000 */
[----:B------:R-:W1:Y:S04]  /*0c40*/  POPC R5, UR6 ;  /* 0x0000000600057d09 */ /* 0x000e680008000000 */
[----:B0-----:R-:W-:-:S13]  /*0c50*/  ISETP.EQ.U32.AND P0, PT, R0, UR7, PT ;  /* 0x0000000700007c0c */ /* 0x001fda000bf02070 */
[----:B-1----:R-:W-:Y:S01]  /*0c60*/  @P0 REDG.E.ADD.STRONG.GPU desc[UR4][R2.64], R5 ;  /* 0x000000050200098e */ /* 0x002fe2000c12e104 */
[----:B------:R-:W-:Y:S05]  /*0c70*/  EXIT ;  /* 0x000000000000794d */ /* 0x000fea0003800000 */
.L_x_16:
[----:B------:R-:W-:-:S00]  /*0c80*/  BRA `(.L_x_16) ;  /* 0xfffffffc00fc7947 */ /* 0x000fc0000383ffff */
[----:B------:R-:W-:-:S00]  /*0c90*/  NOP ;  /* 0x0000000000007918 */ /* 0x000fc00000000000 */
        /* <DEDUP_REMOVED lines=14> */
.L_x_17:


//--------------------- .nv.shared.reserved.0     --------------------------
	.section	.nv.shared.reserved.0,"aw",@nobits
	.weak		__nv_reservedSMEM_offset_0_alias
	.size		__nv_reservedSMEM_offset_0_alias, 0, 64
	.other		__nv_reservedSMEM_offset_0_alias,@"STO_CUDA_RESERVED_SHARED STV_DEFAULT"
__nv_reservedSMEM_offset_0_alias:
	.zero		0
	.zero		64


//--------------------- .nv.constant0._Z17word_count_kernelPcS_PiS0_ --------------------------
	.section	.nv.constant0._Z17word_count_kernelPcS_PiS0_,"a",@progbits
	.sectionflags	@""
	.align	4
.nv.constant0._Z17word_count_kernelPcS_PiS0_:
	.zero		928


//--------------------- SYMBOLS --------------------------

	.type		.nv.reservedSmem.offset0,@object
	.size		.nv.reservedSmem.offset0,0x4
